//
// Generated by NVIDIA NVVM Compiler
//
// Compiler Build ID: CL-36424714
// Cuda compilation tools, release 13.0, V13.0.88
// Based on NVVM 20.0.0
//

.version 9.0
.target sm_100
.address_size 64

	// .globl	_Z21safeSoftmaxOnlineNormPfiiS_
// _ZZ21safeSoftmaxOnlineNormPfiiS_E4smem has been demoted

.visible .entry _Z21safeSoftmaxOnlineNormPfiiS_(
	.param .u64 .ptr .align 1 _Z21safeSoftmaxOnlineNormPfiiS__param_0,
	.param .u32 _Z21safeSoftmaxOnlineNormPfiiS__param_1,
	.param .u32 _Z21safeSoftmaxOnlineNormPfiiS__param_2,
	.param .u64 .ptr .align 1 _Z21safeSoftmaxOnlineNormPfiiS__param_3
)
{
	.reg .pred 	%p<13>;
	.reg .b32 	%r<38>;
	.reg .b32 	%f<77>;
	.reg .b64 	%rd<16>;
	// demoted variable
	.shared .align 4 .b8 _ZZ21safeSoftmaxOnlineNormPfiiS_E4smem[4096];
	ld.param.u64 	%rd5, [_Z21safeSoftmaxOnlineNormPfiiS__param_0];
	ld.param.u32 	%r16, [_Z21safeSoftmaxOnlineNormPfiiS__param_1];
	ld.param.u32 	%r17, [_Z21safeSoftmaxOnlineNormPfiiS__param_2];
	ld.param.u64 	%rd6, [_Z21safeSoftmaxOnlineNormPfiiS__param_3];
	mov.u32 	%r33, %ctaid.x;
	setp.ge.s32 	%p1, %r33, %r16;
	@%p1 bra 	$L__BB0_19;
	mov.u32 	%r2, %tid.x;
	mov.u32 	%r3, %ntid.x;
	shl.b32 	%r18, %r2, 2;
	mov.u32 	%r19, _ZZ21safeSoftmaxOnlineNormPfiiS_E4smem;
	add.s32 	%r4, %r19, %r18;
	mov.u32 	%r5, %nctaid.x;
	cvta.to.global.u64 	%rd1, %rd5;
	cvta.to.global.u64 	%rd2, %rd6;
$L__BB0_2:
	setp.ge.s32 	%p2, %r2, %r17;
	mul.lo.s32 	%r20, %r33, %r17;
	cvt.s64.s32 	%rd3, %r20;
	mul.wide.s32 	%rd7, %r20, 4;
	add.s64 	%rd4, %rd1, %rd7;
	mov.f32 	%f76, 0f00000000;
	mov.f32 	%f75, 0fFF800000;
	@%p2 bra 	$L__BB0_5;
	mov.f32 	%f74, 0fFF800000;
	mov.f32 	%f76, 0f00000000;
	mov.u32 	%r34, %r2;
$L__BB0_4:
	mul.wide.s32 	%rd8, %r34, 4;
	add.s64 	%rd9, %rd4, %rd8;
	ld.global.f32 	%f13, [%rd9];
	max.f32 	%f75, %f13, %f74;
	sub.f32 	%f14, %f74, %f75;
	fma.rn.f32 	%f15, %f14, 0f3BBB989D, 0f3F000000;
	cvt.sat.f32.f32 	%f16, %f15;
	mov.f32 	%f17, 0f4B400001;
	mov.f32 	%f18, 0f437C0000;
	fma.rm.f32 	%f19, %f16, %f18, %f17;
	add.f32 	%f20, %f19, 0fCB40007F;
	neg.f32 	%f21, %f20;
	fma.rn.f32 	%f22, %f14, 0f3FB8AA3B, %f21;
	fma.rn.f32 	%f23, %f14, 0f32A57060, %f22;
	mov.b32 	%r21, %f19;
	shl.b32 	%r22, %r21, 23;
	mov.b32 	%f24, %r22;
	ex2.approx.ftz.f32 	%f25, %f23;
	mul.f32 	%f26, %f25, %f24;
	mul.f32 	%f27, %f76, %f26;
	sub.f32 	%f28, %f13, %f75;
	fma.rn.f32 	%f29, %f28, 0f3BBB989D, 0f3F000000;
	cvt.sat.f32.f32 	%f30, %f29;
	fma.rm.f32 	%f31, %f30, %f18, %f17;
	add.f32 	%f32, %f31, 0fCB40007F;
	neg.f32 	%f33, %f32;
	fma.rn.f32 	%f34, %f28, 0f3FB8AA3B, %f33;
	fma.rn.f32 	%f35, %f28, 0f32A57060, %f34;
	mov.b32 	%r23, %f31;
	shl.b32 	%r24, %r23, 23;
	mov.b32 	%f36, %r24;
	ex2.approx.ftz.f32 	%f37, %f35;
	fma.rn.f32 	%f76, %f37, %f36, %f27;
	add.s32 	%r34, %r34, %r3;
	setp.lt.s32 	%p3, %r34, %r17;
	mov.f32 	%f74, %f75;
	@%p3 bra 	$L__BB0_4;
$L__BB0_5:
	setp.lt.u32 	%p4, %r3, 2;
	bar.sync 	0;
	st.shared.f32 	[%r4], %f75;
	bar.sync 	0;
	@%p4 bra 	$L__BB0_10;
	mov.u32 	%r35, %r3;
$L__BB0_7:
	shr.u32 	%r10, %r35, 1;
	setp.ge.u32 	%p5, %r2, %r10;
	@%p5 bra 	$L__BB0_9;
	ld.shared.f32 	%f38, [%r4];
	shl.b32 	%r25, %r10, 2;
	add.s32 	%r26, %r4, %r25;
	ld.shared.f32 	%f39, [%r26];
	max.f32 	%f40, %f38, %f39;
	st.shared.f32 	[%r4], %f40;
$L__BB0_9:
	bar.sync 	0;
	setp.gt.u32 	%p6, %r35, 3;
	mov.u32 	%r35, %r10;
	@%p6 bra 	$L__BB0_7;
$L__BB0_10:
	setp.lt.u32 	%p7, %r3, 2;
	ld.shared.f32 	%f7, [_ZZ21safeSoftmaxOnlineNormPfiiS_E4smem];
	bar.sync 	0;
	sub.f32 	%f41, %f75, %f7;
	fma.rn.f32 	%f42, %f41, 0f3BBB989D, 0f3F000000;
	cvt.sat.f32.f32 	%f43, %f42;
	mov.f32 	%f44, 0f4B400001;
	mov.f32 	%f45, 0f437C0000;
	fma.rm.f32 	%f46, %f43, %f45, %f44;
	add.f32 	%f47, %f46, 0fCB40007F;
	neg.f32 	%f48, %f47;
	fma.rn.f32 	%f49, %f41, 0f3FB8AA3B, %f48;
	fma.rn.f32 	%f50, %f41, 0f32A57060, %f49;
	mov.b32 	%r27, %f46;
	shl.b32 	%r28, %r27, 23;
	mov.b32 	%f51, %r28;
	ex2.approx.ftz.f32 	%f52, %f50;
	mul.f32 	%f53, %f52, %f51;
	mul.f32 	%f54, %f76, %f53;
	st.shared.f32 	[%r4], %f54;
	bar.sync 	0;
	@%p7 bra 	$L__BB0_15;
	mov.u32 	%r36, %r3;
$L__BB0_12:
	shr.u32 	%r12, %r36, 1;
	setp.ge.u32 	%p8, %r2, %r12;
	@%p8 bra 	$L__BB0_14;
	shl.b32 	%r29, %r12, 2;
	add.s32 	%r30, %r4, %r29;
	ld.shared.f32 	%f55, [%r30];
	ld.shared.f32 	%f56, [%r4];
	add.f32 	%f57, %f55, %f56;
	st.shared.f32 	[%r4], %f57;
$L__BB0_14:
	bar.sync 	0;
	setp.gt.u32 	%p9, %r36, 3;
	mov.u32 	%r36, %r12;
	@%p9 bra 	$L__BB0_12;
$L__BB0_15:
	setp.ge.s32 	%p10, %r2, %r17;
	ld.shared.f32 	%f8, [_ZZ21safeSoftmaxOnlineNormPfiiS_E4smem];
	bar.sync 	0;
	@%p10 bra 	$L__BB0_18;
	mov.u32 	%r37, %r2;
$L__BB0_17:
	cvt.s64.s32 	%rd10, %r37;
	mul.wide.s32 	%rd11, %r37, 4;
	add.s64 	%rd12, %rd4, %rd11;
	ld.global.f32 	%f58, [%rd12];
	sub.f32 	%f59, %f58, %f7;
	fma.rn.f32 	%f60, %f59, 0f3BBB989D, 0f3F000000;
	cvt.sat.f32.f32 	%f61, %f60;
	mov.f32 	%f62, 0f4B400001;
	mov.f32 	%f63, 0f437C0000;
	fma.rm.f32 	%f64, %f61, %f63, %f62;
	add.f32 	%f65, %f64, 0fCB40007F;
	neg.f32 	%f66, %f65;
	fma.rn.f32 	%f67, %f59, 0f3FB8AA3B, %f66;
	fma.rn.f32 	%f68, %f59, 0f32A57060, %f67;
	mov.b32 	%r31, %f64;
	shl.b32 	%r32, %r31, 23;
	mov.b32 	%f69, %r32;
	ex2.approx.ftz.f32 	%f70, %f68;
	mul.f32 	%f71, %f70, %f69;
	div.rn.f32 	%f72, %f71, %f8;
	add.s64 	%rd13, %rd10, %rd3;
	shl.b64 	%rd14, %rd13, 2;
	add.s64 	%rd15, %rd2, %rd14;
	st.global.f32 	[%rd15], %f72;
	add.s32 	%r37, %r37, %r3;
	setp.lt.s32 	%p11, %r37, %r17;
	@%p11 bra 	$L__BB0_17;
$L__BB0_18:
	add.s32 	%r33, %r33, %r5;
	setp.lt.s32 	%p12, %r33, %r16;
	@%p12 bra 	$L__BB0_2;
$L__BB0_19:
	ret;

}


// ===== COMPILED SASS (sm_100) =====

	.target	sm_100

	.elftype	@"ET_EXEC"


//--------------------- .note.nv.tkinfo           --------------------------
	.section	.note.nv.tkinfo,"",@"SHT_NOTE"
	.sectionflags	@"SHF_NOTE_NV_TKINFO"
	.tkinfo
        /*0018*/ 	.word	0x00000002
        /*0030*/ 	.string	""
        /*0030*/ 	.string	"ptxas"
        /*0030*/ 	.string	"Cuda compilation tools, release 13.0, V13.0.88"
        /*0030*/ 	.string	"Build cuda_13.0.r13.0/compiler.36424714_0"
        /*0030*/ 	.string	"-arch sm_100 -m 64 "



//--------------------- .note.nv.cuinfo           --------------------------
	.section	.note.nv.cuinfo,"",@"SHT_NOTE"
	.sectionflags	@"SHF_NOTE_NV_CUINFO"
        /*0018*/ 	.short	0x0002
        /*001a*/ 	.short	0x0064
        /*001c*/ 	.short	0x0082
	.zero		2


//--------------------- .nv.info                  --------------------------
	.section	.nv.info,"",@"SHT_CUDA_INFO"
	.align	4


	//----- nvinfo : EIATTR_REGCOUNT
	.align		4
        /*0000*/ 	.byte	0x04, 0x2f
        /*0002*/ 	.short	(.L_1 - .L_0)
	.align		4
.L_0:
        /*0004*/ 	.word	index@(_Z21safeSoftmaxOnlineNormPfiiS_)
        /*0008*/ 	.word	0x00000018


	//----- nvinfo : EIATTR_FRAME_SIZE
	.align		4
.L_1:
        /*000c*/ 	.byte	0x04, 0x11
        /*000e*/ 	.short	(.L_3 - .L_2)
	.align		4
.L_2:
        /*0010*/ 	.word	index@($__internal_0_$__cuda_sm3x_div_rn_noftz_f32_slowpath)
        /*0014*/ 	.word	0x00000000


	//----- nvinfo : EIATTR_FRAME_SIZE
	.align		4
.L_3:
        /*0018*/ 	.byte	0x04, 0x11
        /*001a*/ 	.short	(.L_5 - .L_4)
	.align		4
.L_4:
        /*001c*/ 	.word	index@(_Z21safeSoftmaxOnlineNormPfiiS_)
        /*0020*/ 	.word	0x00000000


	//----- nvinfo : EIATTR_MIN_STACK_SIZE
	.align		4
.L_5:
        /*0024*/ 	.byte	0x04, 0x12
        /*0026*/ 	.short	(.L_7 - .L_6)
	.align		4
.L_6:
        /*0028*/ 	.word	index@(_Z21safeSoftmaxOnlineNormPfiiS_)
        /*002c*/ 	.word	0x00000000
.L_7:


//--------------------- .nv.compat                --------------------------
	.section	.nv.compat,"",@"SHT_CUDA_COMPAT_INFO"
	.align	4
        /*0000*/ 	.byte	0x02, 0x09, 0x00, 0x00, 0x02, 0x02, 0x01, 0x00, 0x02, 0x05, 0x05, 0x00, 0x03, 0x07, 0x01, 0x01
        /*0010*/ 	.byte	0x02, 0x03, 0x00, 0x00, 0x02, 0x06, 0x01, 0x00, 0x04, 0x0b, 0x08, 0x00, 0x01, 0x00, 0x00, 0x00
        /*0020*/ 	.byte	0x00, 0x00, 0x00, 0x00


//--------------------- .nv.info._Z21safeSoftmaxOnlineNormPfiiS_ --------------------------
	.section	.nv.info._Z21safeSoftmaxOnlineNormPfiiS_,"",@"SHT_CUDA_INFO"
	.sectionflags	@""
	.align	4


	//----- nvinfo : EIATTR_CUDA_API_VERSION
	.align		4
        /*0000*/ 	.byte	0x04, 0x37
        /*0002*/ 	.short	(.L_9 - .L_8)
.L_8:
        /*0004*/ 	.word	0x00000082


	//----- nvinfo : EIATTR_KPARAM_INFO
	.align		4
.L_9:
        /*0008*/ 	.byte	0x04, 0x17
        /*000a*/ 	.short	(.L_11 - .L_10)
.L_10:
        /*000c*/ 	.word	0x00000000
        /*0010*/ 	.short	0x0003
        /*0012*/ 	.short	0x0010
        /*0014*/ 	.byte	0x00, 0xf5, 0x21, 0x00


	//----- nvinfo : EIATTR_KPARAM_INFO
	.align		4
.L_11:
        /*0018*/ 	.byte	0x04, 0x17
        /*001a*/ 	.short	(.L_13 - .L_12)
.L_12:
        /*001c*/ 	.word	0x00000000
        /*0020*/ 	.short	0x0002
        /*0022*/ 	.short	0x000c
        /*0024*/ 	.byte	0x00, 0xf0, 0x11, 0x00


	//----- nvinfo : EIATTR_KPARAM_INFO
	.align		4
.L_13:
        /*0028*/ 	.byte	0x04, 0x17
        /*002a*/ 	.short	(.L_15 - .L_14)
.L_14:
        /*002c*/ 	.word	0x00000000
        /*0030*/ 	.short	0x0001
        /*0032*/ 	.short	0x0008
        /*0034*/ 	.byte	0x00, 0xf0, 0x11, 0x00


	//----- nvinfo : EIATTR_KPARAM_INFO
	.align		4
.L_15:
        /*0038*/ 	.byte	0x04, 0x17
        /*003a*/ 	.short	(.L_17 - .L_16)
.L_16:
        /*003c*/ 	.word	0x00000000
        /*0040*/ 	.short	0x0000
        /*0042*/ 	.short	0x0000
        /*0044*/ 	.byte	0x00, 0xf5, 0x21, 0x00


	//----- nvinfo : EIATTR_SPARSE_MMA_MASK
	.align		4
.L_17:
        /*0048*/ 	.byte	0x03, 0x50
        /*004a*/ 	.short	0x0000


	//----- nvinfo : EIATTR_MAXREG_COUNT
	.align		4
        /*004c*/ 	.byte	0x03, 0x1b
        /*004e*/ 	.short	0x00ff


	//----- nvinfo : EIATTR_NUM_BARRIERS
	.align		4
        /*0050*/ 	.byte	0x02, 0x4c
        /*0052*/ 	.byte	0x01
	.zero		1


	//----- nvinfo : EIATTR_MERCURY_ISA_VERSION
	.align		4
        /*0054*/ 	.byte	0x03, 0x5f
        /*0056*/ 	.short	0x0101


	//----- nvinfo : EIATTR_VRC_CTA_INIT_COUNT
	.align		4
        /*0058*/ 	.byte	0x02, 0x4a
	.zero		1
	.zero		1


	//----- nvinfo : EIATTR_EXIT_INSTR_OFFSETS
	.align		4
        /*005c*/ 	.byte	0x04, 0x1c
        /*005e*/ 	.short	(.L_19 - .L_18)


	//   ....[0]....
.L_18:
        /*0060*/ 	.word	0x00000040


	//   ....[1]....
        /*0064*/ 	.word	0x00000a10


	//----- nvinfo : EIATTR_CRS_STACK_SIZE
	.align		4
.L_19:
        /*0068*/ 	.byte	0x04, 0x1e
        /*006a*/ 	.short	(.L_21 - .L_20)
.L_20:
        /*006c*/ 	.word	0x00000000


	//----- nvinfo : EIATTR_CBANK_PARAM_SIZE
	.align		4
.L_21:
        /*0070*/ 	.byte	0x03, 0x19
        /*0072*/ 	.short	0x0018


	//----- nvinfo : EIATTR_PARAM_CBANK
	.align		4
        /*0074*/ 	.byte	0x04, 0x0a
        /*0076*/ 	.short	(.L_23 - .L_22)
	.align		4
.L_22:
        /*0078*/ 	.word	index@(.nv.constant0._Z21safeSoftmaxOnlineNormPfiiS_)
        /*007c*/ 	.short	0x0380
        /*007e*/ 	.short	0x0018


	//----- nvinfo : EIATTR_SW_WAR
	.align		4
.L_23:
        /*0080*/ 	.byte	0x04, 0x36
        /*0082*/ 	.short	(.L_25 - .L_24)
.L_24:
        /*0084*/ 	.word	0x00000008
.L_25:


//--------------------- .nv.callgraph             --------------------------
	.section	.nv.callgraph,"",@"SHT_CUDA_CALLGRAPH"
	.align	4
	.sectionentsize	8
	.align		4
        /*0000*/ 	.word	0x00000000
	.align		4
        /*0004*/ 	.word	0xffffffff
	.align		4
        /*0008*/ 	.word	0x00000000
	.align		4
        /*000c*/ 	.word	0xfffffffe
	.align		4
        /*0010*/ 	.word	0x00000000
	.align		4
        /*0014*/ 	.word	0xfffffffd
	.align		4
        /*0018*/ 	.word	0x00000000
	.align		4
        /*001c*/ 	.word	0xfffffffc


//--------------------- .text._Z21safeSoftmaxOnlineNormPfiiS_ --------------------------
	.section	.text._Z21safeSoftmaxOnlineNormPfiiS_,"ax",@progbits
	.align	128
        .global         _Z21safeSoftmaxOnlineNormPfiiS_
        .type           _Z21safeSoftmaxOnlineNormPfiiS_,@function
        .size           _Z21safeSoftmaxOnlineNormPfiiS_,(.L_x_26 - _Z21safeSoftmaxOnlineNormPfiiS_)
        .other          _Z21safeSoftmaxOnlineNormPfiiS_,@"STO_CUDA_ENTRY STV_DEFAULT"
_Z21safeSoftmaxOnlineNormPfiiS_:
.text._Z21safeSoftmaxOnlineNormPfiiS_:
[----:B------:R-:W-:Y:S08]  /*0000*/  LDC R1, c[0x0][0x37c] ;  /* 0x0000df00ff017b82 */ /* 0x000ff00000000800 */
[----:B------:R-:W0:Y:S08]  /*0010*/  S2UR UR6, SR_CTAID.X ;  /* 0x00000000000679c3 */ /* 0x000e300000002500 */
[----:B------:R-:W0:Y:S02]  /*0020*/  LDC R0, c[0x0][0x388] ;  /* 0x0000e200ff007b82 */ /* 0x000e240000000800 */
[----:B0-----:R-:W-:-:S13]  /*0030*/  ISETP.LE.AND P0, PT, R0, UR6, PT ;  /* 0x0000000600007c0c */ /* 0x001fda000bf03270 */
[----:B------:R-:W-:Y:S05]  /*0040*/  @P0 EXIT ;  /* 0x000000000000094d */ /* 0x000fea0003800000 */
[----:B------:R-:W0:Y:S01]  /*0050*/  S2R R2, SR_TID.X ;  /* 0x0000000000027919 */ /* 0x000e220000002100 */
[----:B------:R-:W1:Y:S01]  /*0060*/  S2UR UR5, SR_CgaCtaId ;  /* 0x00000000000579c3 */ /* 0x000e620000008800 */
[----:B------:R-:W-:Y:S01]  /*0070*/  UMOV UR4, 0x400 ;  /* 0x0000040000047882 */ /* 0x000fe20000000000 */
[----:B------:R-:W2:Y:S01]  /*0080*/  LDCU UR7, c[0x0][0x360] ;  /* 0x00006c00ff0777ac */ /* 0x000ea20008000800 */
[----:B------:R-:W3:Y:S01]  /*0090*/  LDCU.64 UR10, c[0x0][0x358] ;  /* 0x00006b00ff0a77ac */ /* 0x000ee20008000a00 */
[----:B------:R-:W4:Y:S01]  /*00a0*/  LDCU UR8, c[0x0][0x370] ;  /* 0x00006e00ff0877ac */ /* 0x000f220008000800 */
[----:B-1----:R-:W-:-:S06]  /*00b0*/  ULEA UR4, UR5, UR4, 0x18 ;  /* 0x0000000405047291 */ /* 0x002fcc000f8ec0ff */
[----:B0-----:R-:W-:Y:S01]  /*00c0*/  LEA R6, R2, UR4, 0x2 ;  /* 0x0000000402067c11 */ /* 0x001fe2000f8e10ff */
[----:B--234-:R-:W-:-:S06]  /*00d0*/  UMOV UR4, UR6 ;  /* 0x0000000600047c82 */ /* 0x01cfcc0008000000 */
.L_x_13:
[----:B01----:R-:W0:Y:S01]  /*00e0*/  LDC.64 R12, c[0x0][0x388] ;  /* 0x0000e200ff0c7b82 */ /* 0x003e220000000a00 */
[----:B------:R-:W-:Y:S01]  /*00f0*/  BSSY.RECONVERGENT B0, `(.L_x_0) ;  /* 0x000002d000007945 */ /* 0x000fe20003800200 */
[----:B------:R-:W-:Y:S02]  /*0100*/  IMAD.MOV.U32 R0, RZ, RZ, RZ ;  /* 0x000000ffff007224 */ /* 0x000fe400078e00ff */
[----:B------:R-:W-:-:S04]  /*0110*/  IMAD.MOV.U32 R3, RZ, RZ, -0x800000 ;  /* 0xff800000ff037424 */ /* 0x000fc800078e00ff */
[----:B------:R-:W1:Y:S01]  /*0120*/  LDC.64 R4, c[0x0][0x380] ;  /* 0x0000e000ff047b82 */ /* 0x000e620000000a00 */
[----:B0-----:R-:W-:Y:S01]  /*0130*/  ISETP.GE.AND P0, PT, R2, R13, PT ;  /* 0x0000000d0200720c */ /* 0x001fe20003f06270 */
[----:B------:R-:W-:Y:S01]  /*0140*/  IMAD R7, R13, UR4, RZ ;  /* 0x000000040d077c24 */ /* 0x000fe2000f8e02ff */
[----:B------:R-:W-:-:S04]  /*0150*/  UIADD3 UR4, UPT, UPT, UR8, UR4, URZ ;  /* 0x0000000408047290 */ /* 0x000fc8000fffe0ff */
[----:B------:R-:W-:Y:S02]  /*0160*/  SHF.R.S32.HI R8, RZ, 0x1f, R7 ;  /* 0x0000001fff087819 */ /* 0x000fe40000011407 */
[----:B------:R-:W-:Y:S01]  /*0170*/  ISETP.LE.AND P2, PT, R12, UR4, PT ;  /* 0x000000040c007c0c */ /* 0x000fe2000bf43270 */
[----:B-1----:R-:W-:-:S04]  /*0180*/  IMAD.WIDE R4, R7, 0x4, R4 ;  /* 0x0000000407047825 */ /* 0x002fc800078e0204 */
[----:B------:R-:W-:Y:S08]  /*0190*/  @P0 BRA `(.L_x_1) ;  /* 0x0000000000880947 */ /* 0x000ff00003800000 */
[----:B------:R-:W-:Y:S01]  /*01a0*/  BSSY.RECONVERGENT B1, `(.L_x_2) ;  /* 0x0000020000017945 */ /* 0x000fe20003800200 */
[----:B------:R-:W-:Y:S01]  /*01b0*/  MOV R12, 0xff800000 ;  /* 0xff800000000c7802 */ /* 0x000fe20000000f00 */
[----:B------:R-:W-:Y:S02]  /*01c0*/  IMAD.MOV.U32 R0, RZ, RZ, RZ ;  /* 0x000000ffff007224 */ /* 0x000fe400078e00ff */
[----:B------:R-:W-:-:S07]  /*01d0*/  IMAD.MOV.U32 R3, RZ, RZ, R2 ;  /* 0x000000ffff037224 */ /* 0x000fce00078e0002 */
.L_x_3:
[----:B------:R-:W-:-:S06]  /*01e0*/  IMAD.WIDE R10, R3, 0x4, R4 ;  /* 0x00000004030a7825 */ /* 0x000fcc00078e0204 */
[----:B------:R-:W2:Y:S01]  /*01f0*/  LDG.E R10, desc[UR10][R10.64] ;  /* 0x0000000a0a0a7981 */ /* 0x000ea2000c1e1900 */
[----:B------:R-:W-:Y:S02]  /*0200*/  HFMA2 R17, -RZ, RZ, 0.96630859375, -0.0022525787353515625 ;  /* 0x3bbb989dff117431 */ /* 0x000fe400000001ff */
[----:B------:R-:W-:Y:S01]  /*0210*/  IMAD.MOV.U32 R18, RZ, RZ, 0x437c0000 ;  /* 0x437c0000ff127424 */ /* 0x000fe200078e00ff */
[----:B------:R-:W-:-:S04]  /*0220*/  IADD3 R3, PT, PT, R3, UR7, RZ ;  /* 0x0000000703037c10 */ /* 0x000fc8000fffe0ff */
[----:B------:R-:W-:Y:S02]  /*0230*/  ISETP.GE.AND P0, PT, R3, R13, PT ;  /* 0x0000000d0300720c */ /* 0x000fe40003f06270 */
[----:B--2---:R-:W-:-:S05]  /*0240*/  FMNMX R9, R10, R12, !PT ;  /* 0x0000000c0a097209 */ /* 0x004fca0007800000 */
[----:B------:R-:W-:Y:S01]  /*0250*/  FADD R12, -R9, R12 ;  /* 0x0000000c090c7221 */ /* 0x000fe20000000100 */
[----:B------:R-:W-:-:S03]  /*0260*/  FADD R16, R10, -R9 ;  /* 0x800000090a107221 */ /* 0x000fc60000000000 */
[-C--:B------:R-:W-:Y:S01]  /*0270*/  FFMA.SAT R14, R12, R17.reuse, 0.5 ;  /* 0x3f0000000c0e7423 */ /* 0x080fe20000002011 */
[----:B------:R-:W-:-:S03]  /*0280*/  FFMA.SAT R17, R16, R17, 0.5 ;  /* 0x3f00000010117423 */ /* 0x000fc60000002011 */
[-C--:B------:R-:W-:Y:S01]  /*0290*/  FFMA.RM R14, R14, R18.reuse, 12582913 ;  /* 0x4b4000010e0e7423 */ /* 0x080fe20000004012 */
[----:B------:R-:W-:-:S03]  /*02a0*/  FFMA.RM R17, R17, R18, 12582913 ;  /* 0x4b40000111117423 */ /* 0x000fc60000004012 */
[C---:B------:R-:W-:Y:S01]  /*02b0*/  FADD R15, R14.reuse, -12583039 ;  /* 0xcb40007f0e0f7421 */ /* 0x040fe20000000000 */
[C---:B------:R-:W-:Y:S01]  /*02c0*/  FADD R11, R17.reuse, -12583039 ;  /* 0xcb40007f110b7421 */ /* 0x040fe20000000000 */
[----:B------:R-:W-:Y:S02]  /*02d0*/  IMAD.SHL.U32 R14, R14, 0x800000, RZ ;  /* 0x008000000e0e7824 */ /* 0x000fe400078e00ff */
[----:B------:R-:W-:Y:S01]  /*02e0*/  FFMA R15, R12, 1.4426950216293334961, -R15 ;  /* 0x3fb8aa3b0c0f7823 */ /* 0x000fe2000000080f */
[----:B------:R-:W-:Y:S01]  /*02f0*/  FFMA R11, R16, 1.4426950216293334961, -R11 ;  /* 0x3fb8aa3b100b7823 */ /* 0x000fe2000000080b */
[----:B------:R-:W-:Y:S02]  /*0300*/  IMAD.SHL.U32 R17, R17, 0x800000, RZ ;  /* 0x0080000011117824 */ /* 0x000fe400078e00ff */
[----:B------:R-:W-:Y:S01]  /*0310*/  FFMA R15, R12, 1.925963033500011079e-08, R15 ;  /* 0x32a570600c0f7823 */ /* 0x000fe2000000000f */
[----:B------:R-:W-:Y:S01]  /*0320*/  FFMA R16, R16, 1.925963033500011079e-08, R11 ;  /* 0x32a5706010107823 */ /* 0x000fe2000000000b */
[----:B------:R-:W-:-:S04]  /*0330*/  IMAD.MOV.U32 R12, RZ, RZ, R9 ;  /* 0x000000ffff0c7224 */ /* 0x000fc800078e0009 */
[----:B------:R-:W0:Y:S08]  /*0340*/  MUFU.EX2 R15, R15 ;  /* 0x0000000f000f7308 */ /* 0x000e300000000800 */
[----:B------:R-:W1:Y:S01]  /*0350*/  MUFU.EX2 R16, R16 ;  /* 0x0000001000107308 */ /* 0x000e620000000800 */
[----:B0-----:R-:W-:-:S04]  /*0360*/  FMUL R11, R14, R15 ;  /* 0x0000000f0e0b7220 */ /* 0x001fc80000400000 */
[----:B------:R-:W-:-:S04]  /*0370*/  FMUL R0, R11, R0 ;  /* 0x000000000b007220 */ /* 0x000fc80000400000 */
[----:B-1----:R-:W-:Y:S01]  /*0380*/  FFMA R0, R17, R16, R0 ;  /* 0x0000001011007223 */ /* 0x002fe20000000000 */
[----:B------:R-:W-:Y:S06]  /*0390*/  @!P0 BRA `(.L_x_3) ;  /* 0xfffffffc00908947 */ /* 0x000fec000383ffff */
[----:B------:R-:W-:Y:S05]  /*03a0*/  BSYNC.RECONVERGENT B1 ;  /* 0x0000000000017941 */ /* 0x000fea0003800200 */
.L_x_2:
[----:B------:R-:W-:-:S07]  /*03b0*/  MOV R3, R9 ;  /* 0x0000000900037202 */ /* 0x000fce0000000f00 */
.L_x_1:
[----:B------:R-:W-:Y:S05]  /*03c0*/  BSYNC.RECONVERGENT B0 ;  /* 0x0000000000007941 */ /* 0x000fea0003800200 */
.L_x_0:
[----:B------:R-:W-:Y:S01]  /*03d0*/  BAR.SYNC.DEFER_BLOCKING 0x0 ;  /* 0x0000000000007b1d */ /* 0x000fe20000010000 */
[----:B------:R-:W-:-:S07]  /*03e0*/  UISETP.GE.U32.AND UP0, UPT, UR7, 0x2, UPT ;  /* 0x000000020700788c */ /* 0x000fce000bf06070 */
[----:B------:R-:W0:Y:S01]  /*03f0*/  S2UR UR6, SR_CgaCtaId ;  /* 0x00000000000679c3 */ /* 0x000e220000008800 */
[----:B------:R-:W-:Y:S01]  /*0400*/  UMOV UR5, 0x400 ;  /* 0x0000040000057882 */ /* 0x000fe20000000000 */
[----:B------:R1:W-:Y:S01]  /*0410*/  STS [R6], R3 ;  /* 0x0000000306007388 */ /* 0x0003e20000000800 */
[----:B0-----:R-:W-:-:S05]  /*0420*/  ULEA UR5, UR6, UR5, 0x18 ;  /* 0x0000000506057291 */ /* 0x001fca000f8ec0ff */
[----:B------:R-:W-:Y:S06]  /*0430*/  BAR.SYNC.DEFER_BLOCKING 0x0 ;  /* 0x0000000000007b1d */ /* 0x000fec0000010000 */
[----:B-1----:R-:W-:Y:S05]  /*0440*/  BRA.U !UP0, `(.L_x_4) ;  /* 0x0000000108307547 */ /* 0x002fea000b800000 */
[----:B------:R-:W-:-:S07]  /*0450*/  IMAD.U32 R9, RZ, RZ, UR7 ;  /* 0x00000007ff097e24 */ /* 0x000fce000f8e00ff */
.L_x_5:
[----:B------:R-:W-:-:S04]  /*0460*/  SHF.R.U32.HI R15, RZ, 0x1, R9 ;  /* 0x00000001ff0f7819 */ /* 0x000fc80000011609 */
[----:B------:R-:W-:-:S13]  /*0470*/  ISETP.GE.U32.AND P0, PT, R2, R15, PT ;  /* 0x0000000f0200720c */ /* 0x000fda0003f06070 */
[----:B------:R-:W-:Y:S01]  /*0480*/  @!P0 IMAD R11, R15, 0x4, R6 ;  /* 0x000000040f0b8824 */ /* 0x000fe200078e0206 */
[----:B------:R-:W-:Y:S05]  /*0490*/  @!P0 LDS R10, [R6] ;  /* 0x00000000060a8984 */ /* 0x000fea0000000800 */
[----:B------:R-:W0:Y:S02]  /*04a0*/  @!P0 LDS R11, [R11] ;  /* 0x000000000b0b8984 */ /* 0x000e240000000800 */
[----:B0-----:R-:W-:-:S05]  /*04b0*/  @!P0 FMNMX R13, R10, R11, !PT ;  /* 0x0000000b0a0d8209 */ /* 0x001fca0007800000 */
[----:B------:R0:W-:Y:S01]  /*04c0*/  @!P0 STS [R6], R13 ;  /* 0x0000000d06008388 */ /* 0x0001e20000000800 */
[----:B------:R-:W-:Y:S01]  /*04d0*/  BAR.SYNC.DEFER_BLOCKING 0x0 ;  /* 0x0000000000007b1d */ /* 0x000fe20000010000 */
[----:B------:R-:W-:Y:S02]  /*04e0*/  ISETP.GT.U32.AND P0, PT, R9, 0x3, PT ;  /* 0x000000030900780c */ /* 0x000fe40003f04070 */
[----:B------:R-:W-:-:S11]  /*04f0*/  MOV R9, R15 ;  /* 0x0000000f00097202 */ /* 0x000fd60000000f00 */
[----:B0-----:R-:W-:Y:S05]  /*0500*/  @P0 BRA `(.L_x_5) ;  /* 0xfffffffc00d40947 */ /* 0x001fea000383ffff */
.L_x_4:
[----:B------:R-:W0:Y:S01]  /*0510*/  LDS R9, [UR5] ;  /* 0x00000005ff097984 */ /* 0x000e220008000800 */
[----:B------:R-:W-:Y:S01]  /*0520*/  IMAD.MOV.U32 R10, RZ, RZ, 0x3bbb989d ;  /* 0x3bbb989dff0a7424 */ /* 0x000fe200078e00ff */
[----:B------:R-:W1:Y:S01]  /*0530*/  S2UR UR6, SR_CgaCtaId ;  /* 0x00000000000679c3 */ /* 0x000e620000008800 */
[----:B------:R-:W-:Y:S01]  /*0540*/  IMAD.MOV.U32 R11, RZ, RZ, 0x437c0000 ;  /* 0x437c0000ff0b7424 */ /* 0x000fe200078e00ff */
[----:B------:R-:W-:Y:S01]  /*0550*/  UISETP.GE.U32.AND UP0, UPT, UR7, 0x2, UPT ;  /* 0x000000020700788c */ /* 0x000fe2000bf06070 */
[----:B------:R-:W-:Y:S02]  /*0560*/  UMOV UR5, 0x400 ;  /* 0x0000040000057882 */ /* 0x000fe40000000000 */
[----:B-1----:R-:W-:Y:S01]  /*0570*/  ULEA UR5, UR6, UR5, 0x18 ;  /* 0x0000000506057291 */ /* 0x002fe2000f8ec0ff */
[----:B0-----:R-:W-:-:S04]  /*0580*/  FADD R3, -R9, R3 ;  /* 0x0000000309037221 */ /* 0x001fc80000000100 */
[----:B------:R-:W-:-:S04]  /*0590*/  FFMA.SAT R10, R3, R10, 0.5 ;  /* 0x3f000000030a7423 */ /* 0x000fc8000000200a */
[----:B------:R-:W-:-:S04]  /*05a0*/  FFMA.RM R10, R10, R11, 12582913 ;  /* 0x4b4000010a0a7423 */ /* 0x000fc8000000400b */
[C---:B------:R-:W-:Y:S01]  /*05b0*/  FADD R12, R10.reuse, -12583039 ;  /* 0xcb40007f0a0c7421 */ /* 0x040fe20000000000 */
[----:B------:R-:W-:-:S03]  /*05c0*/  SHF.L.U32 R10, R10, 0x17, RZ ;  /* 0x000000170a0a7819 */ /* 0x000fc600000006ff */
[----:B------:R-:W-:-:S04]  /*05d0*/  FFMA R12, R3, 1.4426950216293334961, -R12 ;  /* 0x3fb8aa3b030c7823 */ /* 0x000fc8000000080c */
[----:B------:R-:W-:-:S04]  /*05e0*/  FFMA R12, R3, 1.925963033500011079e-08, R12 ;  /* 0x32a57060030c7823 */ /* 0x000fc8000000000c */
[----:B------:R-:W0:Y:S02]  /*05f0*/  MUFU.EX2 R3, R12 ;  /* 0x0000000c00037308 */ /* 0x000e240000000800 */
[----:B0-----:R-:W-:-:S04]  /*0600*/  FMUL R3, R10, R3 ;  /* 0x000000030a037220 */ /* 0x001fc80000400000 */
[----:B------:R-:W-:Y:S01]  /*0610*/  FMUL R3, R3, R0 ;  /* 0x0000000003037220 */ /* 0x000fe20000400000 */
[----:B------:R-:W-:Y:S06]  /*0620*/  BAR.SYNC.DEFER_BLOCKING 0x0 ;  /* 0x0000000000007b1d */ /* 0x000fec0000010000 */
[----:B------:R0:W-:Y:S02]  /*0630*/  STS [R6], R3 ;  /* 0x0000000306007388 */ /* 0x0001e40000000800 */
[----:B------:R-:W-:Y:S06]  /*0640*/  BAR.SYNC.DEFER_BLOCKING 0x0 ;  /* 0x0000000000007b1d */ /* 0x000fec0000010000 */
[----:B------:R-:W-:Y:S05]  /*0650*/  BRA.U !UP0, `(.L_x_6) ;  /* 0x0000000108307547 */ /* 0x000fea000b800000 */
[----:B------:R-:W-:-:S07]  /*0660*/  IMAD.U32 R0, RZ, RZ, UR7 ;  /* 0x00000007ff007e24 */ /* 0x000fce000f8e00ff */
.L_x_7:
[----:B------:R-:W-:-:S04]  /*0670*/  SHF.R.U32.HI R13, RZ, 0x1, R0 ;  /* 0x00000001ff0d7819 */ /* 0x000fc80000011600 */
[----:B------:R-:W-:-:S13]  /*0680*/  ISETP.GE.U32.AND P0, PT, R2, R13, PT ;  /* 0x0000000d0200720c */ /* 0x000fda0003f06070 */
[----:B0-----:R-:W-:Y:S01]  /*0690*/  @!P0 IMAD R3, R13, 0x4, R6 ;  /* 0x000000040d038824 */ /* 0x001fe200078e0206 */
[----:B------:R-:W-:Y:S05]  /*06a0*/  @!P0 LDS R10, [R6] ;  /* 0x00000000060a8984 */ /* 0x000fea0000000800 */
[----:B------:R-:W0:Y:S02]  /*06b0*/  @!P0 LDS R3, [R3] ;  /* 0x0000000003038984 */ /* 0x000e240000000800 */
[----:B0-----:R-:W-:-:S05]  /*06c0*/  @!P0 FADD R11, R3, R10 ;  /* 0x0000000a030b8221 */ /* 0x001fca0000000000 */
[----:B------:R1:W-:Y:S01]  /*06d0*/  @!P0 STS [R6], R11 ;  /* 0x0000000b06008388 */ /* 0x0003e20000000800 */
[----:B------:R-:W-:Y:S01]  /*06e0*/  BAR.SYNC.DEFER_BLOCKING 0x0 ;  /* 0x0000000000007b1d */ /* 0x000fe20000010000 */
[----:B------:R-:W-:Y:S02]  /*06f0*/  ISETP.GT.U32.AND P0, PT, R0, 0x3, PT ;  /* 0x000000030000780c */ /* 0x000fe40003f04070 */
[----:B------:R-:W-:-:S11]  /*0700*/  MOV R0, R13 ;  /* 0x0000000d00007202 */ /* 0x000fd60000000f00 */
[----:B-1----:R-:W-:Y:S05]  /*0710*/  @P0 BRA `(.L_x_7) ;  /* 0xfffffffc00d40947 */ /* 0x002fea000383ffff */
.L_x_6:
[----:B0-----:R-:W0:Y:S01]  /*0720*/  LDS R3, [UR5] ;  /* 0x00000005ff037984 */ /* 0x001e220008000800 */
[----:B------:R-:W1:Y:S01]  /*0730*/  LDCU UR5, c[0x0][0x38c] ;  /* 0x00007180ff0577ac */ /* 0x000e620008000800 */
[----:B------:R-:W-:Y:S01]  /*0740*/  BSSY.RECONVERGENT B0, `(.L_x_8) ;  /* 0x000002b000007945 */ /* 0x000fe20003800200 */
[----:B------:R-:W2:Y:S01]  /*0750*/  LDCU UR6, c[0x0][0x38c] ;  /* 0x00007180ff0677ac */ /* 0x000ea20008000800 */
[----:B------:R-:W3:Y:S01]  /*0760*/  LDCU.64 UR12, c[0x0][0x390] ;  /* 0x00007200ff0c77ac */ /* 0x000ee20008000a00 */
[----:B------:R-:W-:Y:S01]  /*0770*/  BAR.SYNC.DEFER_BLOCKING 0x0 ;  /* 0x0000000000007b1d */ /* 0x000fe20000010000 */
[----:B-1----:R-:W-:-:S13]  /*0780*/  ISETP.GE.AND P0, PT, R2, UR5, PT ;  /* 0x0000000502007c0c */ /* 0x002fda000bf06270 */
[----:B--23--:R-:W-:Y:S05]  /*0790*/  @P0 BRA `(.L_x_9) ;  /* 0x0000000000940947 */ /* 0x00cfea0003800000 */
[----:B------:R-:W-:-:S07]  /*07a0*/  IMAD.MOV.U32 R11, RZ, RZ, R2 ;  /* 0x000000ffff0b7224 */ /* 0x000fce00078e0002 */
.L_x_12:
[----:B-1----:R-:W-:-:S06]  /*07b0*/  IMAD.WIDE R12, R11, 0x4, R4 ;  /* 0x000000040b0c7825 */ /* 0x002fcc00078e0204 */
[----:B------:R1:W2:Y:S01]  /*07c0*/  LDG.E R12, desc[UR10][R12.64] ;  /* 0x0000000a0c0c7981 */ /* 0x0002a2000c1e1900 */
[----:B------:R-:W-:Y:S02]  /*07d0*/  HFMA2 R17, -RZ, RZ, 3.7421875, 0 ;  /* 0x437c0000ff117431 */ /* 0x000fe400000001ff */
[----:B------:R-:W-:Y:S01]  /*07e0*/  IMAD.MOV.U32 R15, RZ, RZ, 0x3bbb989d ;  /* 0x3bbb989dff0f7424 */ /* 0x000fe200078e00ff */
[----:B0-----:R-:W1:Y:S01]  /*07f0*/  MUFU.RCP R14, R3 ;  /* 0x00000003000e7308 */ /* 0x001e620000001000 */
[----:B------:R-:W-:Y:S01]  /*0800*/  BSSY.RECONVERGENT B1, `(.L_x_10) ;  /* 0x0000018000017945 */ /* 0x000fe20003800200 */
[----:B-1----:R-:W-:Y:S01]  /*0810*/  FFMA R13, -R3, R14, 1 ;  /* 0x3f800000030d7423 */ /* 0x002fe2000000010e */
[----:B--2---:R-:W-:-:S04]  /*0820*/  FADD R0, -R9, R12 ;  /* 0x0000000c09007221 */ /* 0x004fc80000000100 */
[----:B------:R-:W-:-:S04]  /*0830*/  FFMA.SAT R10, R0, R15, 0.5 ;  /* 0x3f000000000a7423 */ /* 0x000fc8000000200f */
[----:B------:R-:W-:Y:S01]  /*0840*/  FFMA.RM R10, R10, R17, 12582913 ;  /* 0x4b4000010a0a7423 */ /* 0x000fe20000004011 */
[----:B------:R-:W-:Y:S01]  /*0850*/  FFMA R17, R14, R13, R14 ;  /* 0x0000000d0e117223 */ /* 0x000fe2000000000e */
[----:B------:R-:W-:Y:S02]  /*0860*/  SHF.R.S32.HI R13, RZ, 0x1f, R11 ;  /* 0x0000001fff0d7819 */ /* 0x000fe4000001140b */
[----:B------:R-:W-:-:S04]  /*0870*/  FADD R15, R10, -12583039 ;  /* 0xcb40007f0a0f7421 */ /* 0x000fc80000000000 */
[----:B------:R-:W-:-:S04]  /*0880*/  FFMA R15, R0, 1.4426950216293334961, -R15 ;  /* 0x3fb8aa3b000f7823 */ /* 0x000fc8000000080f */
[----:B------:R-:W-:Y:S01]  /*0890*/  FFMA R15, R0, 1.925963033500011079e-08, R15 ;  /* 0x32a57060000f7823 */ /* 0x000fe2000000000f */
[----:B------:R-:W-:Y:S02]  /*08a0*/  IMAD.SHL.U32 R0, R10, 0x800000, RZ ;  /* 0x008000000a007824 */ /* 0x000fe400078e00ff */
[----:B------:R-:W-:Y:S01]  /*08b0*/  IMAD.MOV.U32 R10, RZ, RZ, R11 ;  /* 0x000000ffff0a7224 */ /* 0x000fe200078e000b */
[----:B------:R-:W-:Y:S02]  /*08c0*/  IADD3 R11, PT, PT, R11, UR7, RZ ;  /* 0x000000070b0b7c10 */ /* 0x000fe4000fffe0ff */
[----:B------:R-:W0:Y:S02]  /*08d0*/  MUFU.EX2 R15, R15 ;  /* 0x0000000f000f7308 */ /* 0x000e240000000800 */
[----:B------:R-:W-:Y:S01]  /*08e0*/  ISETP.GE.AND P3, PT, R11, UR6, PT ;  /* 0x000000060b007c0c */ /* 0x000fe2000bf66270 */
[----:B0-----:R-:W-:-:S05]  /*08f0*/  FMUL R0, R0, R15 ;  /* 0x0000000f00007220 */ /* 0x001fca0000400000 */
[----:B------:R-:W0:Y:S01]  /*0900*/  FCHK P0, R0, R3 ;  /* 0x0000000300007302 */ /* 0x000e220000000000 */
[----:B------:R-:W-:-:S04]  /*0910*/  FFMA R12, R0, R17, RZ ;  /* 0x00000011000c7223 */ /* 0x000fc800000000ff */
[----:B------:R-:W-:-:S04]  /*0920*/  FFMA R14, -R3, R12, R0 ;  /* 0x0000000c030e7223 */ /* 0x000fc80000000100 */
[----:B------:R-:W-:Y:S01]  /*0930*/  FFMA R17, R17, R14, R12 ;  /* 0x0000000e11117223 */ /* 0x000fe2000000000c */
[----:B0-----:R-:W-:Y:S06]  /*0940*/  @!P0 BRA `(.L_x_11) ;  /* 0x00000000000c8947 */ /* 0x001fec0003800000 */
[----:B------:R-:W-:-:S07]  /*0950*/  MOV R12, 0x970 ;  /* 0x00000970000c7802 */ /* 0x000fce0000000f00 */
[----:B------:R-:W-:Y:S05]  /*0960*/  CALL.REL.NOINC `($__internal_0_$__cuda_sm3x_div_rn_noftz_f32_slowpath) ;  /* 0x00000000002c7944 */ /* 0x000fea0003c00000 */
[----:B------:R-:W-:-:S07]  /*0970*/  IMAD.MOV.U32 R17, RZ, RZ, R0 ;  /* 0x000000ffff117224 */ /* 0x000fce00078e0000 */
.L_x_11:
[----:B------:R-:W-:Y:S05]  /*0980*/  BSYNC.RECONVERGENT B1 ;  /* 0x0000000000017941 */ /* 0x000fea0003800200 */
.L_x_10:
[----:B------:R-:W-:-:S05]  /*0990*/  IADD3 R0, P0, PT, R7, R10, RZ ;  /* 0x0000000a07007210 */ /* 0x000fca0007f1e0ff */
[----:B------:R-:W-:Y:S01]  /*09a0*/  IMAD.X R13, R8, 0x1, R13, P0 ;  /* 0x00000001080d7824 */ /* 0x000fe200000e060d */
[----:B------:R-:W-:-:S04]  /*09b0*/  LEA R12, P0, R0, UR12, 0x2 ;  /* 0x0000000c000c7c11 */ /* 0x000fc8000f8010ff */
[----:B------:R-:W-:-:S05]  /*09c0*/  LEA.HI.X R13, R0, UR13, R13, 0x2, P0 ;  /* 0x0000000d000d7c11 */ /* 0x000fca00080f140d */
[----:B------:R1:W-:Y:S01]  /*09d0*/  STG.E desc[UR10][R12.64], R17 ;  /* 0x000000110c007986 */ /* 0x0003e2000c10190a */
[----:B------:R-:W-:Y:S05]  /*09e0*/  @!P3 BRA `(.L_x_12) ;  /* 0xfffffffc0070b947 */ /* 0x000fea000383ffff */
.L_x_9:
[----:B------:R-:W-:Y:S05]  /*09f0*/  BSYNC.RECONVERGENT B0 ;  /* 0x0000000000007941 */ /* 0x000fea0003800200 */
.L_x_8:
[----:B------:R-:W-:Y:S05]  /*0a00*/  @!P2 BRA `(.L_x_13) ;  /* 0xfffffff400b4a947 */ /* 0x000fea000383ffff */
[----:B------:R-:W-:Y:S05]  /*0a10*/  EXIT ;  /* 0x000000000000794d */ /* 0x000fea0003800000 */
        .weak           $__internal_0_$__cuda_sm3x_div_rn_noftz_f32_slowpath
        .type           $__internal_0_$__cuda_sm3x_div_rn_noftz_f32_slowpath,@function
        .size           $__internal_0_$__cuda_sm3x_div_rn_noftz_f32_slowpath,(.L_x_26 - $__internal_0_$__cuda_sm3x_div_rn_noftz_f32_slowpath)
$__internal_0_$__cuda_sm3x_div_rn_noftz_f32_slowpath:
[----:B------:R-:W-:Y:S01]  /*0a20*/  SHF.R.U32.HI R14, RZ, 0x17, R3 ;  /* 0x00000017ff0e7819 */ /* 0x000fe20000011603 */
[----:B------:R-:W-:Y:S01]  /*0a30*/  BSSY.RECONVERGENT B2, `(.L_x_14) ;  /* 0x0000064000027945 */ /* 0x000fe20003800200 */
[--C-:B------:R-:W-:Y:S01]  /*0a40*/  SHF.R.U32.HI R15, RZ, 0x17, R0.reuse ;  /* 0x00000017ff0f7819 */ /* 0x100fe20000011600 */
[----:B------:R-:W-:Y:S01]  /*0a50*/  IMAD.MOV.U32 R16, RZ, RZ, R0 ;  /* 0x000000ffff107224 */ /* 0x000fe200078e0000 */
[----:B------:R-:W-:Y:S02]  /*0a60*/  LOP3.LUT R14, R14, 0xff, RZ, 0xc0, !PT ;  /* 0x000000ff0e0e7812 */ /* 0x000fe400078ec0ff */
[----:B------:R-:W-:Y:S02]  /*0a70*/  LOP3.LUT R19, R15, 0xff, RZ, 0xc0, !PT ;  /* 0x000000ff0f137812 */ /* 0x000fe400078ec0ff */
[----:B------:R-:W-:Y:S02]  /*0a80*/  IADD3 R18, PT, PT, R14, -0x1, RZ ;  /* 0xffffffff0e127810 */ /* 0x000fe40007ffe0ff */
[----:B------:R-:W-:Y:S01]  /*0a90*/  MOV R17, R3 ;  /* 0x0000000300117202 */ /* 0x000fe20000000f00 */
[----:B------:R-:W-:Y:S01]  /*0aa0*/  VIADD R20, R19, 0xffffffff ;  /* 0xffffffff13147836 */ /* 0x000fe20000000000 */
[----:B------:R-:W-:-:S04]  /*0ab0*/  ISETP.GT.U32.AND P0, PT, R18, 0xfd, PT ;  /* 0x000000fd1200780c */ /* 0x000fc80003f04070 */
[----:B------:R-:W-:-:S13]  /*0ac0*/  ISETP.GT.U32.OR P0, PT, R20, 0xfd, P0 ;  /* 0x000000fd1400780c */ /* 0x000fda0000704470 */
[----:B------:R-:W-:Y:S01]  /*0ad0*/  @!P0 IMAD.MOV.U32 R15, RZ, RZ, RZ ;  /* 0x000000ffff0f8224 */ /* 0x000fe200078e00ff */
[----:B------:R-:W-:Y:S06]  /*0ae0*/  @!P0 BRA `(.L_x_15) ;  /* 0x00000000005c8947 */ /* 0x000fec0003800000 */
[----:B------:R-:W-:Y:S02]  /*0af0*/  FSETP.GTU.FTZ.AND P1, PT, |R3|, +INF , PT ;  /* 0x7f8000000300780b */ /* 0x000fe40003f3c200 */
[----:B------:R-:W-:-:S04]  /*0b00*/  FSETP.GTU.FTZ.AND P0, PT, |R0|, +INF , PT ;  /* 0x7f8000000000780b */ /* 0x000fc80003f1c200 */
[----:B------:R-:W-:-:S13]  /*0b10*/  PLOP3.LUT P0, PT, P0, P1, PT, 0xf8, 0x8f ;  /* 0x00000000008f781c */ /* 0x000fda0000703f70 */
[----:B------:R-:W-:Y:S05]  /*0b20*/  @P0 BRA `(.L_x_16) ;  /* 0x00000004004c0947 */ /* 0x000fea0003800000 */
[----:B------:R-:W-:-:S13]  /*0b30*/  LOP3.LUT P0, RZ, R17, 0x7fffffff, R16, 0xc8, !PT ;  /* 0x7fffffff11ff7812 */ /* 0x000fda000780c810 */
[----:B------:R-:W-:Y:S05]  /*0b40*/  @!P0 BRA `(.L_x_17) ;  /* 0x00000004003c8947 */ /* 0x000fea0003800000 */
[C---:B------:R-:W-:Y:S02]  /*0b50*/  FSETP.NEU.FTZ.AND P4, PT, |R0|.reuse, +INF , PT ;  /* 0x7f8000000000780b */ /* 0x040fe40003f9d200 */
[----:B------:R-:W-:Y:S02]  /*0b60*/  FSETP.NEU.FTZ.AND P1, PT, |R3|, +INF , PT ;  /* 0x7f8000000300780b */ /* 0x000fe40003f3d200 */
[----:B------:R-:W-:-:S11]  /*0b70*/  FSETP.NEU.FTZ.AND P0, PT, |R0|, +INF , PT ;  /* 0x7f8000000000780b */ /* 0x000fd60003f1d200 */
[----:B------:R-:W-:Y:S05]  /*0b80*/  @!P1 BRA !P4, `(.L_x_17) ;  /* 0x00000004002c9947 */ /* 0x000fea0006000000 */
[----:B------:R-:W-:-:S04]  /*0b90*/  LOP3.LUT P4, RZ, R16, 0x7fffffff, RZ, 0xc0, !PT ;  /* 0x7fffffff10ff7812 */ /* 0x000fc8000788c0ff */
[----:B------:R-:W-:-:S13]  /*0ba0*/  PLOP3.LUT P1, PT, P1, P4, PT, 0x2f, 0xf2 ;  /* 0x0000000000f2781c */ /* 0x000fda0000f28577 */
[----:B------:R-:W-:Y:S05]  /*0bb0*/  @P1 BRA `(.L_x_18) ;  /* 0x0000000400181947 */ /* 0x000fea0003800000 */
[----:B------:R-:W-:-:S04]  /*0bc0*/  LOP3.LUT P1, RZ, R17, 0x7fffffff, RZ, 0xc0, !PT ;  /* 0x7fffffff11ff7812 */ /* 0x000fc8000782c0ff */
[----:B------:R-:W-:-:S13]  /*0bd0*/  PLOP3.LUT P0, PT, P0, P1, PT, 0x2f, 0xf2 ;  /* 0x0000000000f2781c */ /* 0x000fda0000702577 */
[----:B------:R-:W-:Y:S05]  /*0be0*/  @P0 BRA `(.L_x_19) ;  /* 0x0000000400000947 */ /* 0x000fea0003800000 */
[----:B------:R-:W-:Y:S02]  /*0bf0*/  ISETP.GE.AND P0, PT, R20, RZ, PT ;  /* 0x000000ff1400720c */ /* 0x000fe40003f06270 */
[----:B------:R-:W-:-:S11]  /*0c00*/  ISETP.GE.AND P1, PT, R18, RZ, PT ;  /* 0x000000ff1200720c */ /* 0x000fd60003f26270 */
[----:B------:R-:W-:Y:S01]  /*0c10*/  @P0 IMAD.MOV.U32 R15, RZ, RZ, RZ ;  /* 0x000000ffff0f0224 */ /* 0x000fe200078e00ff */
[----:B------:R-:W-:Y:S01]  /*0c20*/  @!P0 MOV R15, 0xffffffc0 ;  /* 0xffffffc0000f8802 */ /* 0x000fe20000000f00 */
[----:B------:R-:W-:Y:S01]  /*0c30*/  @!P0 FFMA R16, R0, 1.84467440737095516160e+19, RZ ;  /* 0x5f80000000108823 */ /* 0x000fe200000000ff */
[----:B------:R-:W-:-:S03]  /*0c40*/  @!P1 FFMA R17, R3, 1.84467440737095516160e+19, RZ ;  /* 0x5f80000003119823 */ /* 0x000fc600000000ff */
[----:B------:R-:W-:-:S07]  /*0c50*/  @!P1 VIADD R15, R15, 0x40 ;  /* 0x000000400f0f9836 */ /* 0x000fce0000000000 */
.L_x_15:
[----:B------:R-:W-:Y:S01]  /*0c60*/  LEA R0, R14, 0xc0800000, 0x17 ;  /* 0xc08000000e007811 */ /* 0x000fe200078eb8ff */
[----:B------:R-:W-:Y:S01]  /*0c70*/  VIADD R19, R19, 0xffffff81 ;  /* 0xffffff8113137836 */ /* 0x000fe20000000000 */
[----:B------:R-:W-:Y:S02]  /*0c80*/  BSSY.RECONVERGENT B3, `(.L_x_20) ;  /* 0x0000035000037945 */ /* 0x000fe40003800200 */
[----:B------:R-:W-:Y:S01]  /*0c90*/  IADD3 R18, PT, PT, -R0, R17, RZ ;  /* 0x0000001100127210 */ /* 0x000fe20007ffe1ff */
[----:B------:R-:W-:-:S03]  /*0ca0*/  IMAD R0, R19, -0x800000, R16 ;  /* 0xff80000013007824 */ /* 0x000fc600078e0210 */
[----:B------:R0:W1:Y:S01]  /*0cb0*/  MUFU.RCP R17, R18 ;  /* 0x0000001200117308 */ /* 0x0000620000001000 */
[----:B------:R-:W-:Y:S01]  /*0cc0*/  FADD.FTZ R21, -R18, -RZ ;  /* 0x800000ff12157221 */ /* 0x000fe20000010100 */
[----:B0-----:R-:W-:-:S04]  /*0cd0*/  IADD3 R18, PT, PT, R19, 0x7f, -R14 ;  /* 0x0000007f13127810 */ /* 0x001fc80007ffe80e */
[----:B------:R-:W-:Y:S01]  /*0ce0*/  IADD3 R15, PT, PT, R18, R15, RZ ;  /* 0x0000000f120f7210 */ /* 0x000fe20007ffe0ff */
[----:B-1----:R-:W-:-:S04]  /*0cf0*/  FFMA R20, R17, R21, 1 ;  /* 0x3f80000011147423 */ /* 0x002fc80000000015 */
[----:B------:R-:W-:-:S04]  /*0d00*/  FFMA R17, R17, R20, R17 ;  /* 0x0000001411117223 */ /* 0x000fc80000000011 */
[----:B------:R-:W-:-:S04]  /*0d10*/  FFMA R16, R0, R17, RZ ;  /* 0x0000001100107223 */ /* 0x000fc800000000ff */
[----:B------:R-:W-:-:S04]  /*0d20*/  FFMA R20, R21, R16, R0 ;  /* 0x0000001015147223 */ /* 0x000fc80000000000 */
[----:B------:R-:W-:-:S04]  /*0d30*/  FFMA R16, R17, R20, R16 ;  /* 0x0000001411107223 */ /* 0x000fc80000000010 */
[----:B------:R-:W-:-:S04]  /*0d40*/  FFMA R21, R21, R16, R0 ;  /* 0x0000001015157223 */ /* 0x000fc80000000000 */
[----:B------:R-:W-:-:S05]  /*0d50*/  FFMA R0, R17, R21, R16 ;  /* 0x0000001511007223 */ /* 0x000fca0000000010 */
[----:B------:R-:W-:-:S04]  /*0d60*/  SHF.R.U32.HI R14, RZ, 0x17, R0 ;  /* 0x00000017ff0e7819 */ /* 0x000fc80000011600 */
[----:B------:R-:W-:-:S05]  /*0d70*/  LOP3.LUT R14, R14, 0xff, RZ, 0xc0, !PT ;  /* 0x000000ff0e0e7812 */ /* 0x000fca00078ec0ff */
[----:B------:R-:W-:-:S05]  /*0d80*/  IMAD.IADD R18, R14, 0x1, R15 ;  /* 0x000000010e127824 */ /* 0x000fca00078e020f */
[----:B------:R-:W-:-:S04]  /*0d90*/  IADD3 R14, PT, PT, R18, -0x1, RZ ;  /* 0xffffffff120e7810 */ /* 0x000fc80007ffe0ff */
[----:B------:R-:W-:-:S13]  /*0da0*/  ISETP.GE.U32.AND P0, PT, R14, 0xfe, PT ;  /* 0x000000fe0e00780c */ /* 0x000fda0003f06070 */
[----:B------:R-:W-:Y:S05]  /*0db0*/  @!P0 BRA `(.L_x_21) ;  /* 0x0000000000808947 */ /* 0x000fea0003800000 */
[----:B------:R-:W-:-:S13]  /*0dc0*/  ISETP.GT.AND P0, PT, R18, 0xfe, PT ;  /* 0x000000fe1200780c */ /* 0x000fda0003f04270 */
[----:B------:R-:W-:Y:S05]  /*0dd0*/  @P0 BRA `(.L_x_22) ;  /* 0x00000000006c0947 */ /* 0x000fea0003800000 */
[----:B------:R-:W-:-:S13]  /*0de0*/  ISETP.GE.AND P0, PT, R18, 0x1, PT ;  /* 0x000000011200780c */ /* 0x000fda0003f06270 */
[----:B------:R-:W-:Y:S05]  /*0df0*/  @P0 BRA `(.L_x_23) ;  /* 0x0000000000740947 */ /* 0x000fea0003800000 */
[----:B------:R-:W-:Y:S02]  /*0e00*/  ISETP.GE.AND P0, PT, R18, -0x18, PT ;  /* 0xffffffe81200780c */ /* 0x000fe40003f06270 */
[----:B------:R-:W-:-:S11]  /*0e10*/  LOP3.LUT R0, R0, 0x80000000, RZ, 0xc0, !PT ;  /* 0x8000000000007812 */ /* 0x000fd600078ec0ff */
[----:B------:R-:W-:Y:S05]  /*0e20*/  @!P0 BRA `(.L_x_23) ;  /* 0x0000000000688947 */ /* 0x000fea0003800000 */
[CCC-:B------:R-:W-:Y:S01]  /*0e30*/  FFMA.RZ R14, R17.reuse, R21.reuse, R16.reuse ;  /* 0x00000015110e7223 */ /* 0x1c0fe2000000c010 */
[C---:B------:R-:W-:Y:S02]  /*0e40*/  ISETP.NE.AND P4, PT, R18.reuse, RZ, PT ;  /* 0x000000ff1200720c */ /* 0x040fe40003f85270 */
[----:B------:R-:W-:Y:S02]  /*0e50*/  ISETP.NE.AND P1, PT, R18, RZ, PT ;  /* 0x000000ff1200720c */ /* 0x000fe40003f25270 */
[----:B------:R-:W-:Y:S01]  /*0e60*/  LOP3.LUT R15, R14, 0x7fffff, RZ, 0xc0, !PT ;  /* 0x007fffff0e0f7812 */ /* 0x000fe200078ec0ff */
[CCC-:B------:R-:W-:Y:S01]  /*0e70*/  FFMA.RP R14, R17.reuse, R21.reuse, R16.reuse ;  /* 0x00000015110e7223 */ /* 0x1c0fe20000008010 */
[----:B------:R-:W-:Y:S01]  /*0e80*/  FFMA.RM R17, R17, R21, R16 ;  /* 0x0000001511117223 */ /* 0x000fe20000004010 */
[C---:B------:R-:W-:Y:S01]  /*0e90*/  VIADD R16, R18.reuse, 0x20 ;  /* 0x0000002012107836 */ /* 0x040fe20000000000 */
[----:B------:R-:W-:Y:S02]  /*0ea0*/  LOP3.LUT R15, R15, 0x800000, RZ, 0xfc, !PT ;  /* 0x008000000f0f7812 */ /* 0x000fe400078efcff */
[----:B------:R-:W-:-:S02]  /*0eb0*/  IADD3 R18, PT, PT, -R18, RZ, RZ ;  /* 0x000000ff12127210 */ /* 0x000fc40007ffe1ff */
[----:B------:R-:W-:Y:S02]  /*0ec0*/  SHF.L.U32 R16, R15, R16, RZ ;  /* 0x000000100f107219 */ /* 0x000fe400000006ff */
[----:B------:R-:W-:Y:S02]  /*0ed0*/  FSETP.NEU.FTZ.AND P0, PT, R14, R17, PT ;  /* 0x000000110e00720b */ /* 0x000fe40003f1d000 */
[----:B------:R-:W-:Y:S02]  /*0ee0*/  SEL R14, R18, RZ, P4 ;  /* 0x000000ff120e7207 */ /* 0x000fe40002000000 */
[----:B------:R-:W-:Y:S02]  /*0ef0*/  ISETP.NE.AND P1, PT, R16, RZ, P1 ;  /* 0x000000ff1000720c */ /* 0x000fe40000f25270 */
[----:B------:R-:W-:Y:S02]  /*0f00*/  SHF.R.U32.HI R14, RZ, R14, R15 ;  /* 0x0000000eff0e7219 */ /* 0x000fe4000001160f */
[----:B------:R-:W-:-:S02]  /*0f10*/  PLOP3.LUT P0, PT, P0, P1, PT, 0xf8, 0x8f ;  /* 0x00000000008f781c */ /* 0x000fc40000703f70 */
[----:B------:R-:W-:Y:S02]  /*0f20*/  SHF.R.U32.HI R16, RZ, 0x1, R14 ;  /* 0x00000001ff107819 */ /* 0x000fe4000001160e */
[----:B------:R-:W-:-:S04]  /*0f30*/  SEL R15, RZ, 0x1, !P0 ;  /* 0x00000001ff0f7807 */ /* 0x000fc80004000000 */
[----:B------:R-:W-:-:S04]  /*0f40*/  LOP3.LUT R15, R15, 0x1, R16, 0xf8, !PT ;  /* 0x000000010f0f7812 */ /* 0x000fc800078ef810 */
[----:B------:R-:W-:-:S05]  /*0f50*/  LOP3.LUT R15, R15, R14, RZ, 0xc0, !PT ;  /* 0x0000000e0f0f7212 */ /* 0x000fca00078ec0ff */
[----:B------:R-:W-:-:S05]  /*0f60*/  IMAD.IADD R15, R16, 0x1, R15 ;  /* 0x00000001100f7824 */ /* 0x000fca00078e020f */
[----:B------:R-:W-:Y:S01]  /*0f70*/  LOP3.LUT R0, R15, R0, RZ, 0xfc, !PT ;  /* 0x000000000f007212 */ /* 0x000fe200078efcff */
[----:B------:R-:W-:Y:S06]  /*0f80*/  BRA `(.L_x_23) ;  /* 0x0000000000107947 */ /* 0x000fec0003800000 */
.L_x_22:
[----:B------:R-:W-:-:S04]  /*0f90*/  LOP3.LUT R0, R0, 0x80000000, RZ, 0xc0, !PT ;  /* 0x8000000000007812 */ /* 0x000fc800078ec0ff */
[----:B------:R-:W-:Y:S01]  /*0fa0*/  LOP3.LUT R0, R0, 0x7f800000, RZ, 0xfc, !PT ;  /* 0x7f80000000007812 */ /* 0x000fe200078efcff */
[----:B------:R-:W-:Y:S06]  /*0fb0*/  BRA `(.L_x_23) ;  /* 0x0000000000047947 */ /* 0x000fec0003800000 */
.L_x_21:
[----:B------:R-:W-:-:S07]  /*0fc0*/  LEA R0, R15, R0, 0x17 ;  /* 0x000000000f007211 */ /* 0x000fce00078eb8ff */
.L_x_23:
[----:B------:R-:W-:Y:S05]  /*0fd0*/  BSYNC.RECONVERGENT B3 ;  /* 0x0000000000037941 */ /* 0x000fea0003800200 */
.L_x_20:
[----:B------:R-:W-:Y:S05]  /*0fe0*/  BRA `(.L_x_24) ;  /* 0x0000000000207947 */ /* 0x000fea0003800000 */
.L_x_19:
[----:B------:R-:W-:-:S04]  /*0ff0*/  LOP3.LUT R0, R17, 0x80000000, R16, 0x48, !PT ;  /* 0x8000000011007812 */ /* 0x000fc800078e4810 */
[----:B------:R-:W-:Y:S01]  /*1000*/  LOP3.LUT R0, R0, 0x7f800000, RZ, 0xfc, !PT ;  /* 0x7f80000000007812 */ /* 0x000fe200078efcff */
[----:B------:R-:W-:Y:S06]  /*1010*/  BRA `(.L_x_24) ;  /* 0x0000000000147947 */ /* 0x000fec0003800000 */
.L_x_18:
[----:B------:R-:W-:Y:S01]  /*1020*/  LOP3.LUT R0, R17, 0x80000000, R16, 0x48, !PT ;  /* 0x8000000011007812 */ /* 0x000fe200078e4810 */
[----:B------:R-:W-:Y:S06]  /*1030*/  BRA `(.L_x_24) ;  /* 0x00000000000c7947 */ /* 0x000fec0003800000 */
.L_x_17:
[----:B------:R-:W0:Y:S01]  /*1040*/  MUFU.RSQ R0, -QNAN ;  /* 0xffc0000000007908 */ /* 0x000e220000001400 */
[----:B------:R-:W-:Y:S05]  /*1050*/  BRA `(.L_x_24) ;  /* 0x0000000000047947 */ /* 0x000fea0003800000 */
.L_x_16:
[----:B------:R-:W-:-:S07]  /*1060*/  FADD.FTZ R0, R0, R3 ;  /* 0x0000000300007221 */ /* 0x000fce0000010000 */
.L_x_24:
[----:B------:R-:W-:Y:S05]  /*1070*/  BSYNC.RECONVERGENT B2 ;  /* 0x0000000000027941 */ /* 0x000fea0003800200 */
.L_x_14:
[----:B------:R-:W-:Y:S02]  /*1080*/  HFMA2 R15, -RZ, RZ, 0, 0 ;  /* 0x00000000ff0f7431 */ /* 0x000fe400000001ff */
[----:B------:R-:W-:-:S04]  /*1090*/  IMAD.MOV.U32 R14, RZ, RZ, R12 ;  /* 0x000000ffff0e7224 */ /* 0x000fc800078e000c */
[----:B0-----:R-:W-:Y:S05]  /*10a0*/  RET.REL.NODEC R14 `(_Z21safeSoftmaxOnlineNormPfiiS_) ;  /* 0xffffffec0ed47950 */ /* 0x001fea0003c3ffff */
.L_x_25:
[----:B------:R-:W-:-:S00]  /*10b0*/  BRA `(.L_x_25) ;  /* 0xfffffffc00fc7947 */ /* 0x000fc0000383ffff */
[----:B------:R-:W-:-:S00]  /*10c0*/  NOP ;  /* 0x0000000000007918 */ /* 0x000fc00000000000 */
        /* <DEDUP_REMOVED lines=11> */
.L_x_26:


//--------------------- .nv.shared._Z21safeSoftmaxOnlineNormPfiiS_ --------------------------
	.section	.nv.shared._Z21safeSoftmaxOnlineNormPfiiS_,"aw",@nobits
	.sectionflags	@""
	.align	4
.nv.shared._Z21safeSoftmaxOnlineNormPfiiS_:
	.zero		5120


//--------------------- .nv.shared.reserved.0     --------------------------
	.section	.nv.shared.reserved.0,"aw",@nobits
	.weak		__nv_reservedSMEM_offset_0_alias
	.size		__nv_reservedSMEM_offset_0_alias, 0, 64
	.other		__nv_reservedSMEM_offset_0_alias,@"STO_CUDA_RESERVED_SHARED STV_DEFAULT"
__nv_reservedSMEM_offset_0_alias:
	.zero		0
	.zero		64


//--------------------- .nv.constant0._Z21safeSoftmaxOnlineNormPfiiS_ --------------------------
	.section	.nv.constant0._Z21safeSoftmaxOnlineNormPfiiS_,"a",@progbits
	.sectionflags	@""
	.align	4
.nv.constant0._Z21safeSoftmaxOnlineNormPfiiS_:
	.zero		920


//--------------------- SYMBOLS --------------------------

	.type		.nv.reservedSmem.offset0,@object
	.size		.nv.reservedSmem.offset0,0x4
	.type		.nv.reservedSmem.cap,@object
	.size		.nv.reservedSmem.cap,0x4
